//
// Generated by NVIDIA NVVM Compiler
//
// Compiler Build ID: CL-36424714
// Cuda compilation tools, release 13.0, V13.0.88
// Based on NVVM 20.0.0
//

.version 9.0
.target sm_100
.address_size 64

	// .globl	_Z7vectAddPiS_S_i

.visible .entry _Z7vectAddPiS_S_i(
	.param .u64 .ptr .align 1 _Z7vectAddPiS_S_i_param_0,
	.param .u64 .ptr .align 1 _Z7vectAddPiS_S_i_param_1,
	.param .u64 .ptr .align 1 _Z7vectAddPiS_S_i_param_2,
	.param .u32 _Z7vectAddPiS_S_i_param_3
)
{
	.reg .pred 	%p<2>;
	.reg .b32 	%r<9>;
	.reg .b64 	%rd<11>;

	ld.param.u64 	%rd1, [_Z7vectAddPiS_S_i_param_0];
	ld.param.u64 	%rd2, [_Z7vectAddPiS_S_i_param_1];
	ld.param.u64 	%rd3, [_Z7vectAddPiS_S_i_param_2];
	ld.param.u32 	%r2, [_Z7vectAddPiS_S_i_param_3];
	mov.u32 	%r3, %ctaid.x;
	mov.u32 	%r4, %ntid.x;
	mov.u32 	%r5, %tid.x;
	mad.lo.s32 	%r1, %r3, %r4, %r5;
	setp.ge.s32 	%p1, %r1, %r2;
	@%p1 bra 	$L__BB0_2;
	cvta.to.global.u64 	%rd4, %rd1;
	cvta.to.global.u64 	%rd5, %rd2;
	cvta.to.global.u64 	%rd6, %rd3;
	mul.wide.s32 	%rd7, %r1, 4;
	add.s64 	%rd8, %rd4, %rd7;
	ld.global.u32 	%r6, [%rd8];
	add.s64 	%rd9, %rd5, %rd7;
	ld.global.u32 	%r7, [%rd9];
	add.s32 	%r8, %r7, %r6;
	add.s64 	%rd10, %rd6, %rd7;
	st.global.u32 	[%rd10], %r8;
$L__BB0_2:
	ret;

}


// ===== COMPILED SASS (sm_100) =====

	.target	sm_100

	.elftype	@"ET_EXEC"


//--------------------- .note.nv.tkinfo           --------------------------
	.section	.note.nv.tkinfo,"",@"SHT_NOTE"
	.sectionflags	@"SHF_NOTE_NV_TKINFO"
	.tkinfo
        /*0018*/ 	.word	0x00000002
        /*0030*/ 	.string	""
        /*0030*/ 	.string	"ptxas"
        /*0030*/ 	.string	"Cuda compilation tools, release 13.0, V13.0.88"
        /*0030*/ 	.string	"Build cuda_13.0.r13.0/compiler.36424714_0"
        /*0030*/ 	.string	"-arch sm_100 -m 64 "



//--------------------- .note.nv.cuinfo           --------------------------
	.section	.note.nv.cuinfo,"",@"SHT_NOTE"
	.sectionflags	@"SHF_NOTE_NV_CUINFO"
        /*0018*/ 	.short	0x0002
        /*001a*/ 	.short	0x0064
        /*001c*/ 	.short	0x0082
	.zero		2


//--------------------- .nv.info                  --------------------------
	.section	.nv.info,"",@"SHT_CUDA_INFO"
	.align	4


	//----- nvinfo : EIATTR_REGCOUNT
	.align		4
        /*0000*/ 	.byte	0x04, 0x2f
        /*0002*/ 	.short	(.L_1 - .L_0)
	.align		4
.L_0:
        /*0004*/ 	.word	index@(_Z7vectAddPiS_S_i)
        /*0008*/ 	.word	0x0000000c


	//----- nvinfo : EIATTR_FRAME_SIZE
	.align		4
.L_1:
        /*000c*/ 	.byte	0x04, 0x11
        /*000e*/ 	.short	(.L_3 - .L_2)
	.align		4
.L_2:
        /*0010*/ 	.word	index@(_Z7vectAddPiS_S_i)
        /*0014*/ 	.word	0x00000000


	//----- nvinfo : EIATTR_MIN_STACK_SIZE
	.align		4
.L_3:
        /*0018*/ 	.byte	0x04, 0x12
        /*001a*/ 	.short	(.L_5 - .L_4)
	.align		4
.L_4:
        /*001c*/ 	.word	index@(_Z7vectAddPiS_S_i)
        /*0020*/ 	.word	0x00000000
.L_5:


//--------------------- .nv.compat                --------------------------
	.section	.nv.compat,"",@"SHT_CUDA_COMPAT_INFO"
	.align	4
        /*0000*/ 	.byte	0x02, 0x09, 0x00, 0x00, 0x02, 0x02, 0x01, 0x00, 0x02, 0x05, 0x05, 0x00, 0x03, 0x07, 0x01, 0x01
        /*0010*/ 	.byte	0x02, 0x03, 0x00, 0x00, 0x02, 0x06, 0x01, 0x00, 0x04, 0x0b, 0x08, 0x00, 0x09, 0x00, 0x00, 0x00
        /*0020*/ 	.byte	0x00, 0x00, 0x00, 0x00


//--------------------- .nv.info._Z7vectAddPiS_S_i --------------------------
	.section	.nv.info._Z7vectAddPiS_S_i,"",@"SHT_CUDA_INFO"
	.sectionflags	@""
	.align	4


	//----- nvinfo : EIATTR_CUDA_API_VERSION
	.align		4
        /*0000*/ 	.byte	0x04, 0x37
        /*0002*/ 	.short	(.L_7 - .L_6)
.L_6:
        /*0004*/ 	.word	0x00000082


	//----- nvinfo : EIATTR_KPARAM_INFO
	.align		4
.L_7:
        /*0008*/ 	.byte	0x04, 0x17
        /*000a*/ 	.short	(.L_9 - .L_8)
.L_8:
        /*000c*/ 	.word	0x00000000
        /*0010*/ 	.short	0x0003
        /*0012*/ 	.short	0x0018
        /*0014*/ 	.byte	0x00, 0xf0, 0x11, 0x00


	//----- nvinfo : EIATTR_KPARAM_INFO
	.align		4
.L_9:
        /*0018*/ 	.byte	0x04, 0x17
        /*001a*/ 	.short	(.L_11 - .L_10)
.L_10:
        /*001c*/ 	.word	0x00000000
        /*0020*/ 	.short	0x0002
        /*0022*/ 	.short	0x0010
        /*0024*/ 	.byte	0x00, 0xf5, 0x21, 0x00


	//----- nvinfo : EIATTR_KPARAM_INFO
	.align		4
.L_11:
        /*0028*/ 	.byte	0x04, 0x17
        /*002a*/ 	.short	(.L_13 - .L_12)
.L_12:
        /*002c*/ 	.word	0x00000000
        /*0030*/ 	.short	0x0001
        /*0032*/ 	.short	0x0008
        /*0034*/ 	.byte	0x00, 0xf5, 0x21, 0x00


	//----- nvinfo : EIATTR_KPARAM_INFO
	.align		4
.L_13:
        /*0038*/ 	.byte	0x04, 0x17
        /*003a*/ 	.short	(.L_15 - .L_14)
.L_14:
        /*003c*/ 	.word	0x00000000
        /*0040*/ 	.short	0x0000
        /*0042*/ 	.short	0x0000
        /*0044*/ 	.byte	0x00, 0xf5, 0x21, 0x00


	//----- nvinfo : EIATTR_SPARSE_MMA_MASK
	.align		4
.L_15:
        /*0048*/ 	.byte	0x03, 0x50
        /*004a*/ 	.short	0x0000


	//----- nvinfo : EIATTR_MAXREG_COUNT
	.align		4
        /*004c*/ 	.byte	0x03, 0x1b
        /*004e*/ 	.short	0x00ff


	//----- nvinfo : EIATTR_MERCURY_ISA_VERSION
	.align		4
        /*0050*/ 	.byte	0x03, 0x5f
        /*0052*/ 	.short	0x0101


	//----- nvinfo : EIATTR_VRC_CTA_INIT_COUNT
	.align		4
        /*0054*/ 	.byte	0x02, 0x4a
	.zero		1
	.zero		1


	//----- nvinfo : EIATTR_EXIT_INSTR_OFFSETS
	.align		4
        /*0058*/ 	.byte	0x04, 0x1c
        /*005a*/ 	.short	(.L_17 - .L_16)


	//   ....[0]....
.L_16:
        /*005c*/ 	.word	0x00000070


	//   ....[1]....
        /*0060*/ 	.word	0x00000130


	//----- nvinfo : EIATTR_CBANK_PARAM_SIZE
	.align		4
.L_17:
        /*0064*/ 	.byte	0x03, 0x19
        /*0066*/ 	.short	0x001c


	//----- nvinfo : EIATTR_PARAM_CBANK
	.align		4
        /*0068*/ 	.byte	0x04, 0x0a
        /*006a*/ 	.short	(.L_19 - .L_18)
	.align		4
.L_18:
        /*006c*/ 	.word	index@(.nv.constant0._Z7vectAddPiS_S_i)
        /*0070*/ 	.short	0x0380
        /*0072*/ 	.short	0x001c


	//----- nvinfo : EIATTR_SW_WAR
	.align		4
.L_19:
        /*0074*/ 	.byte	0x04, 0x36
        /*0076*/ 	.short	(.L_21 - .L_20)
.L_20:
        /*0078*/ 	.word	0x00000008
.L_21:


//--------------------- .nv.callgraph             --------------------------
	.section	.nv.callgraph,"",@"SHT_CUDA_CALLGRAPH"
	.align	4
	.sectionentsize	8
	.align		4
        /*0000*/ 	.word	0x00000000
	.align		4
        /*0004*/ 	.word	0xffffffff
	.align		4
        /*0008*/ 	.word	0x00000000
	.align		4
        /*000c*/ 	.word	0xfffffffe
	.align		4
        /*0010*/ 	.word	0x00000000
	.align		4
        /*0014*/ 	.word	0xfffffffd
	.align		4
        /*0018*/ 	.word	0x00000000
	.align		4
        /*001c*/ 	.word	0xfffffffc


//--------------------- .text._Z7vectAddPiS_S_i   --------------------------
	.section	.text._Z7vectAddPiS_S_i,"ax",@progbits
	.align	128
        .global         _Z7vectAddPiS_S_i
        .type           _Z7vectAddPiS_S_i,@function
        .size           _Z7vectAddPiS_S_i,(.L_x_1 - _Z7vectAddPiS_S_i)
        .other          _Z7vectAddPiS_S_i,@"STO_CUDA_ENTRY STV_DEFAULT"
_Z7vectAddPiS_S_i:
.text._Z7vectAddPiS_S_i:
[----:B------:R-:W-:Y:S01]  /*0000*/  LDC R1, c[0x0][0x37c] ;  /* 0x0000df00ff017b82 */ /* 0x000fe20000000800 */
[----:B------:R-:W0:Y:S07]  /*0010*/  S2R R0, SR_TID.X ;  /* 0x0000000000007919 */ /* 0x000e2e0000002100 */
[----:B------:R-:W0:Y:S01]  /*0020*/  S2UR UR4, SR_CTAID.X ;  /* 0x00000000000479c3 */ /* 0x000e220000002500 */
[----:B------:R-:W1:Y:S07]  /*0030*/  LDCU UR5, c[0x0][0x398] ;  /* 0x00007300ff0577ac */ /* 0x000e6e0008000800 */
[----:B------:R-:W0:Y:S02]  /*0040*/  LDC R9, c[0x0][0x360] ;  /* 0x0000d800ff097b82 */ /* 0x000e240000000800 */
[----:B0-----:R-:W-:-:S05]  /*0050*/  IMAD R9, R9, UR4, R0 ;  /* 0x0000000409097c24 */ /* 0x001fca000f8e0200 */
[----:B-1----:R-:W-:-:S13]  /*0060*/  ISETP.GE.AND P0, PT, R9, UR5, PT ;  /* 0x0000000509007c0c */ /* 0x002fda000bf06270 */
[----:B------:R-:W-:Y:S05]  /*0070*/  @P0 EXIT ;  /* 0x000000000000094d */ /* 0x000fea0003800000 */
[----:B------:R-:W0:Y:S01]  /*0080*/  LDC.64 R2, c[0x0][0x380] ;  /* 0x0000e000ff027b82 */ /* 0x000e220000000a00 */
[----:B------:R-:W1:Y:S07]  /*0090*/  LDCU.64 UR4, c[0x0][0x358] ;  /* 0x00006b00ff0477ac */ /* 0x000e6e0008000a00 */
[----:B------:R-:W2:Y:S08]  /*00a0*/  LDC.64 R4, c[0x0][0x388] ;  /* 0x0000e200ff047b82 */ /* 0x000eb00000000a00 */
[----:B------:R-:W3:Y:S01]  /*00b0*/  LDC.64 R6, c[0x0][0x390] ;  /* 0x0000e400ff067b82 */ /* 0x000ee20000000a00 */
[----:B0-----:R-:W-:-:S06]  /*00c0*/  IMAD.WIDE R2, R9, 0x4, R2 ;  /* 0x0000000409027825 */ /* 0x001fcc00078e0202 */
[----:B-1----:R-:W4:Y:S01]  /*00d0*/  LDG.E R2, desc[UR4][R2.64] ;  /* 0x0000000402027981 */ /* 0x002f22000c1e1900 */
[----:B--2---:R-:W-:-:S06]  /*00e0*/  IMAD.WIDE R4, R9, 0x4, R4 ;  /* 0x0000000409047825 */ /* 0x004fcc00078e0204 */
[----:B------:R-:W4:Y:S01]  /*00f0*/  LDG.E R5, desc[UR4][R4.64] ;  /* 0x0000000404057981 */ /* 0x000f22000c1e1900 */
[----:B---3--:R-:W-:Y:S01]  /*0100*/  IMAD.WIDE R6, R9, 0x4, R6 ;  /* 0x0000000409067825 */ /* 0x008fe200078e0206 */
[----:B----4-:R-:W-:-:S05]  /*0110*/  IADD3 R9, PT, PT, R2, R5, RZ ;  /* 0x0000000502097210 */ /* 0x010fca0007ffe0ff */
[----:B------:R-:W-:Y:S01]  /*0120*/  STG.E desc[UR4][R6.64], R9 ;  /* 0x0000000906007986 */ /* 0x000fe2000c101904 */
[----:B------:R-:W-:Y:S05]  /*0130*/  EXIT ;  /* 0x000000000000794d */ /* 0x000fea0003800000 */
.L_x_0:
[----:B------:R-:W-:-:S00]  /*0140*/  BRA `(.L_x_0) ;  /* 0xfffffffc00fc7947 */ /* 0x000fc0000383ffff */
[----:B------:R-:W-:-:S00]  /*0150*/  NOP ;  /* 0x0000000000007918 */ /* 0x000fc00000000000 */
        /* <DEDUP_REMOVED lines=10> */
.L_x_1:


//--------------------- .nv.shared.reserved.0     --------------------------
	.section	.nv.shared.reserved.0,"aw",@nobits
	.weak		__nv_reservedSMEM_offset_0_alias
	.size		__nv_reservedSMEM_offset_0_alias, 0, 64
	.other		__nv_reservedSMEM_offset_0_alias,@"STO_CUDA_RESERVED_SHARED STV_DEFAULT"
__nv_reservedSMEM_offset_0_alias:
	.zero		0
	.zero		64


//--------------------- .nv.constant0._Z7vectAddPiS_S_i --------------------------
	.section	.nv.constant0._Z7vectAddPiS_S_i,"a",@progbits
	.sectionflags	@""
	.align	4
.nv.constant0._Z7vectAddPiS_S_i:
	.zero		924


//--------------------- SYMBOLS --------------------------

	.type		.nv.reservedSmem.offset0,@object
	.size		.nv.reservedSmem.offset0,0x4
